//
// Generated by NVIDIA NVVM Compiler
//
// Compiler Build ID: CL-36424714
// Cuda compilation tools, release 13.0, V13.0.88
// Based on NVVM 20.0.0
//

.version 9.0
.target sm_100
.address_size 64

	// .globl	_Z24vectorDotProduct_partialPfS_S_i
// _ZZ24vectorDotProduct_partialPfS_S_iE5cache has been demoted

.visible .entry _Z24vectorDotProduct_partialPfS_S_i(
	.param .u64 .ptr .align 1 _Z24vectorDotProduct_partialPfS_S_i_param_0,
	.param .u64 .ptr .align 1 _Z24vectorDotProduct_partialPfS_S_i_param_1,
	.param .u64 .ptr .align 1 _Z24vectorDotProduct_partialPfS_S_i_param_2,
	.param .u32 _Z24vectorDotProduct_partialPfS_S_i_param_3
)
{
	.reg .pred 	%p<7>;
	.reg .b32 	%r<19>;
	.reg .b32 	%f<14>;
	.reg .b64 	%rd<12>;
	// demoted variable
	.shared .align 4 .b8 _ZZ24vectorDotProduct_partialPfS_S_iE5cache[1024];
	ld.param.u64 	%rd3, [_Z24vectorDotProduct_partialPfS_S_i_param_0];
	ld.param.u64 	%rd4, [_Z24vectorDotProduct_partialPfS_S_i_param_1];
	ld.param.u64 	%rd5, [_Z24vectorDotProduct_partialPfS_S_i_param_2];
	ld.param.u32 	%r11, [_Z24vectorDotProduct_partialPfS_S_i_param_3];
	mov.u32 	%r1, %tid.x;
	mov.u32 	%r2, %ctaid.x;
	mov.u32 	%r18, %ntid.x;
	mad.lo.s32 	%r17, %r2, %r18, %r1;
	setp.ge.s32 	%p1, %r17, %r11;
	mov.f32 	%f13, 0f00000000;
	@%p1 bra 	$L__BB0_3;
	mov.u32 	%r12, %nctaid.x;
	mul.lo.s32 	%r5, %r18, %r12;
	cvta.to.global.u64 	%rd1, %rd3;
	cvta.to.global.u64 	%rd2, %rd4;
	mov.f32 	%f13, 0f00000000;
$L__BB0_2:
	mul.wide.s32 	%rd6, %r17, 4;
	add.s64 	%rd7, %rd1, %rd6;
	ld.global.f32 	%f6, [%rd7];
	add.s64 	%rd8, %rd2, %rd6;
	ld.global.f32 	%f7, [%rd8];
	fma.rn.f32 	%f13, %f6, %f7, %f13;
	add.s32 	%r17, %r17, %r5;
	setp.lt.s32 	%p2, %r17, %r11;
	@%p2 bra 	$L__BB0_2;
$L__BB0_3:
	shl.b32 	%r13, %r1, 2;
	mov.u32 	%r14, _ZZ24vectorDotProduct_partialPfS_S_iE5cache;
	add.s32 	%r8, %r14, %r13;
	st.shared.f32 	[%r8], %f13;
	bar.sync 	0;
	setp.lt.u32 	%p3, %r18, 2;
	@%p3 bra 	$L__BB0_7;
$L__BB0_4:
	shr.u32 	%r10, %r18, 1;
	setp.ge.u32 	%p4, %r1, %r10;
	@%p4 bra 	$L__BB0_6;
	shl.b32 	%r15, %r10, 2;
	add.s32 	%r16, %r8, %r15;
	ld.shared.f32 	%f8, [%r16];
	ld.shared.f32 	%f9, [%r8];
	add.f32 	%f10, %f8, %f9;
	st.shared.f32 	[%r8], %f10;
$L__BB0_6:
	bar.sync 	0;
	setp.gt.u32 	%p5, %r18, 3;
	mov.u32 	%r18, %r10;
	@%p5 bra 	$L__BB0_4;
$L__BB0_7:
	setp.ne.s32 	%p6, %r1, 0;
	@%p6 bra 	$L__BB0_9;
	ld.shared.f32 	%f11, [_ZZ24vectorDotProduct_partialPfS_S_iE5cache];
	cvta.to.global.u64 	%rd9, %rd5;
	mul.wide.u32 	%rd10, %r2, 4;
	add.s64 	%rd11, %rd9, %rd10;
	st.global.f32 	[%rd11], %f11;
$L__BB0_9:
	ret;

}


// ===== COMPILED SASS (sm_100) =====

	.target	sm_100

	.elftype	@"ET_EXEC"


//--------------------- .note.nv.tkinfo           --------------------------
	.section	.note.nv.tkinfo,"",@"SHT_NOTE"
	.sectionflags	@"SHF_NOTE_NV_TKINFO"
	.tkinfo
        /*0018*/ 	.word	0x00000002
        /*0030*/ 	.string	""
        /*0030*/ 	.string	"ptxas"
        /*0030*/ 	.string	"Cuda compilation tools, release 13.0, V13.0.88"
        /*0030*/ 	.string	"Build cuda_13.0.r13.0/compiler.36424714_0"
        /*0030*/ 	.string	"-arch sm_100 -m 64 "



//--------------------- .note.nv.cuinfo           --------------------------
	.section	.note.nv.cuinfo,"",@"SHT_NOTE"
	.sectionflags	@"SHF_NOTE_NV_CUINFO"
        /*0018*/ 	.short	0x0002
        /*001a*/ 	.short	0x0064
        /*001c*/ 	.short	0x0082
	.zero		2


//--------------------- .nv.info                  --------------------------
	.section	.nv.info,"",@"SHT_CUDA_INFO"
	.align	4


	//----- nvinfo : EIATTR_REGCOUNT
	.align		4
        /*0000*/ 	.byte	0x04, 0x2f
        /*0002*/ 	.short	(.L_1 - .L_0)
	.align		4
.L_0:
        /*0004*/ 	.word	index@(_Z24vectorDotProduct_partialPfS_S_i)
        /*0008*/ 	.word	0x00000012


	//----- nvinfo : EIATTR_FRAME_SIZE
	.align		4
.L_1:
        /*000c*/ 	.byte	0x04, 0x11
        /*000e*/ 	.short	(.L_3 - .L_2)
	.align		4
.L_2:
        /*0010*/ 	.word	index@(_Z24vectorDotProduct_partialPfS_S_i)
        /*0014*/ 	.word	0x00000000


	//----- nvinfo : EIATTR_MIN_STACK_SIZE
	.align		4
.L_3:
        /*0018*/ 	.byte	0x04, 0x12
        /*001a*/ 	.short	(.L_5 - .L_4)
	.align		4
.L_4:
        /*001c*/ 	.word	index@(_Z24vectorDotProduct_partialPfS_S_i)
        /*0020*/ 	.word	0x00000000
.L_5:


//--------------------- .nv.compat                --------------------------
	.section	.nv.compat,"",@"SHT_CUDA_COMPAT_INFO"
	.align	4
        /*0000*/ 	.byte	0x02, 0x09, 0x00, 0x00, 0x02, 0x02, 0x01, 0x00, 0x02, 0x05, 0x05, 0x00, 0x03, 0x07, 0x01, 0x01
        /*0010*/ 	.byte	0x02, 0x03, 0x00, 0x00, 0x02, 0x06, 0x01, 0x00, 0x04, 0x0b, 0x08, 0x00, 0x09, 0x00, 0x00, 0x00
        /*0020*/ 	.byte	0x00, 0x00, 0x00, 0x00


//--------------------- .nv.info._Z24vectorDotProduct_partialPfS_S_i --------------------------
	.section	.nv.info._Z24vectorDotProduct_partialPfS_S_i,"",@"SHT_CUDA_INFO"
	.sectionflags	@""
	.align	4


	//----- nvinfo : EIATTR_CUDA_API_VERSION
	.align		4
        /*0000*/ 	.byte	0x04, 0x37
        /*0002*/ 	.short	(.L_7 - .L_6)
.L_6:
        /*0004*/ 	.word	0x00000082


	//----- nvinfo : EIATTR_KPARAM_INFO
	.align		4
.L_7:
        /*0008*/ 	.byte	0x04, 0x17
        /*000a*/ 	.short	(.L_9 - .L_8)
.L_8:
        /*000c*/ 	.word	0x00000000
        /*0010*/ 	.short	0x0003
        /*0012*/ 	.short	0x0018
        /*0014*/ 	.byte	0x00, 0xf0, 0x11, 0x00


	//----- nvinfo : EIATTR_KPARAM_INFO
	.align		4
.L_9:
        /*0018*/ 	.byte	0x04, 0x17
        /*001a*/ 	.short	(.L_11 - .L_10)
.L_10:
        /*001c*/ 	.word	0x00000000
        /*0020*/ 	.short	0x0002
        /*0022*/ 	.short	0x0010
        /*0024*/ 	.byte	0x00, 0xf5, 0x21, 0x00


	//----- nvinfo : EIATTR_KPARAM_INFO
	.align		4
.L_11:
        /*0028*/ 	.byte	0x04, 0x17
        /*002a*/ 	.short	(.L_13 - .L_12)
.L_12:
        /*002c*/ 	.word	0x00000000
        /*0030*/ 	.short	0x0001
        /*0032*/ 	.short	0x0008
        /*0034*/ 	.byte	0x00, 0xf5, 0x21, 0x00


	//----- nvinfo : EIATTR_KPARAM_INFO
	.align		4
.L_13:
        /*0038*/ 	.byte	0x04, 0x17
        /*003a*/ 	.short	(.L_15 - .L_14)
.L_14:
        /*003c*/ 	.word	0x00000000
        /*0040*/ 	.short	0x0000
        /*0042*/ 	.short	0x0000
        /*0044*/ 	.byte	0x00, 0xf5, 0x21, 0x00


	//----- nvinfo : EIATTR_SPARSE_MMA_MASK
	.align		4
.L_15:
        /*0048*/ 	.byte	0x03, 0x50
        /*004a*/ 	.short	0x0000


	//----- nvinfo : EIATTR_MAXREG_COUNT
	.align		4
        /*004c*/ 	.byte	0x03, 0x1b
        /*004e*/ 	.short	0x00ff


	//----- nvinfo : EIATTR_NUM_BARRIERS
	.align		4
        /*0050*/ 	.byte	0x02, 0x4c
        /*0052*/ 	.byte	0x01
	.zero		1


	//----- nvinfo : EIATTR_MERCURY_ISA_VERSION
	.align		4
        /*0054*/ 	.byte	0x03, 0x5f
        /*0056*/ 	.short	0x0101


	//----- nvinfo : EIATTR_VRC_CTA_INIT_COUNT
	.align		4
        /*0058*/ 	.byte	0x02, 0x4a
	.zero		1
	.zero		1


	//----- nvinfo : EIATTR_EXIT_INSTR_OFFSETS
	.align		4
        /*005c*/ 	.byte	0x04, 0x1c
        /*005e*/ 	.short	(.L_17 - .L_16)


	//   ....[0]....
.L_16:
        /*0060*/ 	.word	0x000002e0


	//   ....[1]....
        /*0064*/ 	.word	0x00000360


	//----- nvinfo : EIATTR_CRS_STACK_SIZE
	.align		4
.L_17:
        /*0068*/ 	.byte	0x04, 0x1e
        /*006a*/ 	.short	(.L_19 - .L_18)
.L_18:
        /*006c*/ 	.word	0x00000000


	//----- nvinfo : EIATTR_CBANK_PARAM_SIZE
	.align		4
.L_19:
        /*0070*/ 	.byte	0x03, 0x19
        /*0072*/ 	.short	0x001c


	//----- nvinfo : EIATTR_PARAM_CBANK
	.align		4
        /*0074*/ 	.byte	0x04, 0x0a
        /*0076*/ 	.short	(.L_21 - .L_20)
	.align		4
.L_20:
        /*0078*/ 	.word	index@(.nv.constant0._Z24vectorDotProduct_partialPfS_S_i)
        /*007c*/ 	.short	0x0380
        /*007e*/ 	.short	0x001c


	//----- nvinfo : EIATTR_SW_WAR
	.align		4
.L_21:
        /*0080*/ 	.byte	0x04, 0x36
        /*0082*/ 	.short	(.L_23 - .L_22)
.L_22:
        /*0084*/ 	.word	0x00000008
.L_23:


//--------------------- .nv.callgraph             --------------------------
	.section	.nv.callgraph,"",@"SHT_CUDA_CALLGRAPH"
	.align	4
	.sectionentsize	8
	.align		4
        /*0000*/ 	.word	0x00000000
	.align		4
        /*0004*/ 	.word	0xffffffff
	.align		4
        /*0008*/ 	.word	0x00000000
	.align		4
        /*000c*/ 	.word	0xfffffffe
	.align		4
        /*0010*/ 	.word	0x00000000
	.align		4
        /*0014*/ 	.word	0xfffffffd
	.align		4
        /*0018*/ 	.word	0x00000000
	.align		4
        /*001c*/ 	.word	0xfffffffc


//--------------------- .text._Z24vectorDotProduct_partialPfS_S_i --------------------------
	.section	.text._Z24vectorDotProduct_partialPfS_S_i,"ax",@progbits
	.align	128
        .global         _Z24vectorDotProduct_partialPfS_S_i
        .type           _Z24vectorDotProduct_partialPfS_S_i,@function
        .size           _Z24vectorDotProduct_partialPfS_S_i,(.L_x_6 - _Z24vectorDotProduct_partialPfS_S_i)
        .other          _Z24vectorDotProduct_partialPfS_S_i,@"STO_CUDA_ENTRY STV_DEFAULT"
_Z24vectorDotProduct_partialPfS_S_i:
.text._Z24vectorDotProduct_partialPfS_S_i:
[----:B------:R-:W-:Y:S01]  /*0000*/  LDC R1, c[0x0][0x37c] ;  /* 0x0000df00ff017b82 */ /* 0x000fe20000000800 */
[----:B------:R-:W0:Y:S01]  /*0010*/  S2R R12, SR_TID.X ;  /* 0x00000000000c7919 */ /* 0x000e220000002100 */
[----:B------:R-:W1:Y:S01]  /*0020*/  LDCU UR4, c[0x0][0x360] ;  /* 0x00006c00ff0477ac */ /* 0x000e620008000800 */
[----:B------:R-:W-:Y:S01]  /*0030*/  BSSY.RECONVERGENT B0, `(.L_x_0) ;  /* 0x0000016000007945 */ /* 0x000fe20003800200 */
[----:B------:R-:W-:Y:S01]  /*0040*/  IMAD.MOV.U32 R11, RZ, RZ, RZ ;  /* 0x000000ffff0b7224 */ /* 0x000fe200078e00ff */
[----:B------:R-:W0:Y:S01]  /*0050*/  S2R R13, SR_CTAID.X ;  /* 0x00000000000d7919 */ /* 0x000e220000002500 */
[----:B------:R-:W2:Y:S01]  /*0060*/  LDCU UR5, c[0x0][0x398] ;  /* 0x00007300ff0577ac */ /* 0x000ea20008000800 */
[----:B------:R-:W3:Y:S01]  /*0070*/  LDCU.64 UR6, c[0x0][0x358] ;  /* 0x00006b00ff0677ac */ /* 0x000ee20008000a00 */
[----:B-1----:R-:W-:Y:S02]  /*0080*/  IMAD.U32 R10, RZ, RZ, UR4 ;  /* 0x00000004ff0a7e24 */ /* 0x002fe4000f8e00ff */
[----:B0-----:R-:W-:-:S05]  /*0090*/  IMAD R0, R13, UR4, R12 ;  /* 0x000000040d007c24 */ /* 0x001fca000f8e020c */
[----:B--2---:R-:W-:-:S13]  /*00a0*/  ISETP.GE.AND P0, PT, R0, UR5, PT ;  /* 0x0000000500007c0c */ /* 0x004fda000bf06270 */
[----:B---3--:R-:W-:Y:S05]  /*00b0*/  @P0 BRA `(.L_x_1) ;  /* 0x0000000000340947 */ /* 0x008fea0003800000 */
[----:B------:R-:W0:Y:S01]  /*00c0*/  LDC.64 R6, c[0x0][0x380] ;  /* 0x0000e000ff067b82 */ /* 0x000e220000000a00 */
[----:B------:R-:W1:Y:S01]  /*00d0*/  LDCU UR4, c[0x0][0x370] ;  /* 0x00006e00ff0477ac */ /* 0x000e620008000800 */
[----:B------:R-:W-:-:S06]  /*00e0*/  HFMA2 R11, -RZ, RZ, 0, 0 ;  /* 0x00000000ff0b7431 */ /* 0x000fcc00000001ff */
[----:B------:R-:W2:Y:S01]  /*00f0*/  LDC.64 R8, c[0x0][0x388] ;  /* 0x0000e200ff087b82 */ /* 0x000ea20000000a00 */
[----:B-1----:R-:W-:-:S07]  /*0100*/  IMAD R15, R10, UR4, RZ ;  /* 0x000000040a0f7c24 */ /* 0x002fce000f8e02ff */
.L_x_2:
[----:B0-----:R-:W-:-:S04]  /*0110*/  IMAD.WIDE R2, R0, 0x4, R6 ;  /* 0x0000000400027825 */ /* 0x001fc800078e0206 */
[----:B--2---:R-:W-:Y:S02]  /*0120*/  IMAD.WIDE R4, R0, 0x4, R8 ;  /* 0x0000000400047825 */ /* 0x004fe400078e0208 */
[----:B------:R-:W2:Y:S04]  /*0130*/  LDG.E R2, desc[UR6][R2.64] ;  /* 0x0000000602027981 */ /* 0x000ea8000c1e1900 */
[----:B------:R-:W2:Y:S01]  /*0140*/  LDG.E R4, desc[UR6][R4.64] ;  /* 0x0000000604047981 */ /* 0x000ea2000c1e1900 */
[----:B------:R-:W-:-:S05]  /*0150*/  IMAD.IADD R0, R15, 0x1, R0 ;  /* 0x000000010f007824 */ /* 0x000fca00078e0200 */
[----:B------:R-:W-:Y:S01]  /*0160*/  ISETP.GE.AND P0, PT, R0, UR5, PT ;  /* 0x0000000500007c0c */ /* 0x000fe2000bf06270 */
[----:B--2---:R-:W-:-:S12]  /*0170*/  FFMA R11, R2, R4, R11 ;  /* 0x00000004020b7223 */ /* 0x004fd8000000000b */
[----:B------:R-:W-:Y:S05]  /*0180*/  @!P0 BRA `(.L_x_2) ;  /* 0xfffffffc00e08947 */ /* 0x000fea000383ffff */
.L_x_1:
[----:B------:R-:W-:Y:S05]  /*0190*/  BSYNC.RECONVERGENT B0 ;  /* 0x0000000000007941 */ /* 0x000fea0003800200 */
.L_x_0:
[----:B------:R-:W0:Y:S01]  /*01a0*/  S2UR UR5, SR_CgaCtaId ;  /* 0x00000000000579c3 */ /* 0x000e220000008800 */
[----:B------:R-:W-:Y:S01]  /*01b0*/  UMOV UR4, 0x400 ;  /* 0x0000040000047882 */ /* 0x000fe20000000000 */
[----:B------:R-:W-:Y:S02]  /*01c0*/  ISETP.GE.U32.AND P1, PT, R10, 0x2, PT ;  /* 0x000000020a00780c */ /* 0x000fe40003f26070 */
[----:B------:R-:W-:Y:S01]  /*01d0*/  ISETP.NE.AND P0, PT, R12, RZ, PT ;  /* 0x000000ff0c00720c */ /* 0x000fe20003f05270 */
[----:B0-----:R-:W-:-:S06]  /*01e0*/  ULEA UR4, UR5, UR4, 0x18 ;  /* 0x0000000405047291 */ /* 0x001fcc000f8ec0ff */
[----:B------:R-:W-:-:S05]  /*01f0*/  LEA R0, R12, UR4, 0x2 ;  /* 0x000000040c007c11 */ /* 0x000fca000f8e10ff */
[----:B------:R0:W-:Y:S01]  /*0200*/  STS [R0], R11 ;  /* 0x0000000b00007388 */ /* 0x0001e20000000800 */
[----:B------:R-:W-:Y:S06]  /*0210*/  BAR.SYNC.DEFER_BLOCKING 0x0 ;  /* 0x0000000000007b1d */ /* 0x000fec0000010000 */
[----:B------:R-:W-:Y:S05]  /*0220*/  @!P1 BRA `(.L_x_3) ;  /* 0x00000000002c9947 */ /* 0x000fea0003800000 */
.L_x_4:
[----:B------:R-:W-:-:S04]  /*0230*/  SHF.R.U32.HI R5, RZ, 0x1, R10 ;  /* 0x00000001ff057819 */ /* 0x000fc8000001160a */
[----:B------:R-:W-:-:S13]  /*0240*/  ISETP.GE.U32.AND P1, PT, R12, R5, PT ;  /* 0x000000050c00720c */ /* 0x000fda0003f26070 */
[----:B------:R-:W-:Y:S01]  /*0250*/  @!P1 LEA R2, R5, R0, 0x2 ;  /* 0x0000000005029211 */ /* 0x000fe200078e10ff */
[----:B------:R-:W-:Y:S05]  /*0260*/  @!P1 LDS R3, [R0] ;  /* 0x0000000000039984 */ /* 0x000fea0000000800 */
[----:B------:R-:W1:Y:S02]  /*0270*/  @!P1 LDS R2, [R2] ;  /* 0x0000000002029984 */ /* 0x000e640000000800 */
[----:B-1----:R-:W-:-:S05]  /*0280*/  @!P1 FADD R3, R2, R3 ;  /* 0x0000000302039221 */ /* 0x002fca0000000000 */
[----:B------:R1:W-:Y:S01]  /*0290*/  @!P1 STS [R0], R3 ;  /* 0x0000000300009388 */ /* 0x0003e20000000800 */
[----:B------:R-:W-:Y:S01]  /*02a0*/  BAR.SYNC.DEFER_BLOCKING 0x0 ;  /* 0x0000000000007b1d */ /* 0x000fe20000010000 */
[----:B------:R-:W-:Y:S02]  /*02b0*/  ISETP.GT.U32.AND P1, PT, R10, 0x3, PT ;  /* 0x000000030a00780c */ /* 0x000fe40003f24070 */
[----:B------:R-:W-:-:S11]  /*02c0*/  MOV R10, R5 ;  /* 0x00000005000a7202 */ /* 0x000fd60000000f00 */
[----:B-1----:R-:W-:Y:S05]  /*02d0*/  @P1 BRA `(.L_x_4) ;  /* 0xfffffffc00d41947 */ /* 0x002fea000383ffff */
.L_x_3:
[----:B------:R-:W-:Y:S05]  /*02e0*/  @P0 EXIT ;  /* 0x000000000000094d */ /* 0x000fea0003800000 */
[----:B------:R-:W1:Y:S01]  /*02f0*/  S2UR UR5, SR_CgaCtaId ;  /* 0x00000000000579c3 */ /* 0x000e620000008800 */
[----:B------:R-:W-:-:S07]  /*0300*/  UMOV UR4, 0x400 ;  /* 0x0000040000047882 */ /* 0x000fce0000000000 */
[----:B------:R-:W2:Y:S01]  /*0310*/  LDC.64 R2, c[0x0][0x390] ;  /* 0x0000e400ff027b82 */ /* 0x000ea20000000a00 */
[----:B-1----:R-:W-:Y:S01]  /*0320*/  ULEA UR4, UR5, UR4, 0x18 ;  /* 0x0000000405047291 */ /* 0x002fe2000f8ec0ff */
[----:B--2---:R-:W-:-:S08]  /*0330*/  IMAD.WIDE.U32 R2, R13, 0x4, R2 ;  /* 0x000000040d027825 */ /* 0x004fd000078e0002 */
[----:B------:R-:W1:Y:S04]  /*0340*/  LDS R5, [UR4] ;  /* 0x00000004ff057984 */ /* 0x000e680008000800 */
[----:B-1----:R-:W-:Y:S01]  /*0350*/  STG.E desc[UR6][R2.64], R5 ;  /* 0x0000000502007986 */ /* 0x002fe2000c101906 */
[----:B------:R-:W-:Y:S05]  /*0360*/  EXIT ;  /* 0x000000000000794d */ /* 0x000fea0003800000 */
.L_x_5:
[----:B------:R-:W-:-:S00]  /*0370*/  BRA `(.L_x_5) ;  /* 0xfffffffc00fc7947 */ /* 0x000fc0000383ffff */
[----:B------:R-:W-:-:S00]  /*0380*/  NOP ;  /* 0x0000000000007918 */ /* 0x000fc00000000000 */
[----:B------:R-:W-:-:S00]  /*0390*/  NOP ;  /* 0x0000000000007918 */ /* 0x000fc00000000000 */
[----:B------:R-:W-:-:S00]  /*03a0*/  NOP ;  /* 0x0000000000007918 */ /* 0x000fc00000000000 */
[----:B------:R-:W-:-:S00]  /*03b0*/  NOP ;  /* 0x0000000000007918 */ /* 0x000fc00000000000 */
[----:B------:R-:W-:-:S00]  /*03c0*/  NOP ;  /* 0x0000000000007918 */ /* 0x000fc00000000000 */
[----:B------:R-:W-:-:S00]  /*03d0*/  NOP ;  /* 0x0000000000007918 */ /* 0x000fc00000000000 */
[----:B------:R-:W-:-:S00]  /*03e0*/  NOP ;  /* 0x0000000000007918 */ /* 0x000fc00000000000 */
[----:B------:R-:W-:-:S00]  /*03f0*/  NOP ;  /* 0x0000000000007918 */ /* 0x000fc00000000000 */
.L_x_6:


//--------------------- .nv.shared._Z24vectorDotProduct_partialPfS_S_i --------------------------
	.section	.nv.shared._Z24vectorDotProduct_partialPfS_S_i,"aw",@nobits
	.sectionflags	@""
	.align	4
.nv.shared._Z24vectorDotProduct_partialPfS_S_i:
	.zero		2048


//--------------------- .nv.shared.reserved.0     --------------------------
	.section	.nv.shared.reserved.0,"aw",@nobits
	.weak		__nv_reservedSMEM_offset_0_alias
	.size		__nv_reservedSMEM_offset_0_alias, 0, 64
	.other		__nv_reservedSMEM_offset_0_alias,@"STO_CUDA_RESERVED_SHARED STV_DEFAULT"
__nv_reservedSMEM_offset_0_alias:
	.zero		0
	.zero		64


//--------------------- .nv.constant0._Z24vectorDotProduct_partialPfS_S_i --------------------------
	.section	.nv.constant0._Z24vectorDotProduct_partialPfS_S_i,"a",@progbits
	.sectionflags	@""
	.align	4
.nv.constant0._Z24vectorDotProduct_partialPfS_S_i:
	.zero		924


//--------------------- SYMBOLS --------------------------

	.type		.nv.reservedSmem.offset0,@object
	.size		.nv.reservedSmem.offset0,0x4
	.type		.nv.reservedSmem.cap,@object
	.size		.nv.reservedSmem.cap,0x4
